//
// Generated by NVIDIA NVVM Compiler
//
// Compiler Build ID: CL-36424714
// Cuda compilation tools, release 13.0, V13.0.88
// Based on NVVM 20.0.0
//

.version 9.0
.target sm_100
.address_size 64

	// .globl	_Z22sdpa_with_scale_kernelPfS_S_S_
.global .align 4 .b8 Q[256];
.global .align 4 .b8 K[256];
.global .align 4 .b8 V[256];
.global .align 4 .b8 scores[256];
.global .align 4 .b8 scaled[256];
.global .align 4 .b8 row_sum[32];
.global .align 4 .b8 shifted[256];
.global .align 4 .b8 exp_scores[256];
.global .align 4 .b8 attn[256];
.global .align 4 .b8 output[256];

.visible .entry _Z22sdpa_with_scale_kernelPfS_S_S_(
	.param .u64 .ptr .align 1 _Z22sdpa_with_scale_kernelPfS_S_S__param_0,
	.param .u64 .ptr .align 1 _Z22sdpa_with_scale_kernelPfS_S_S__param_1,
	.param .u64 .ptr .align 1 _Z22sdpa_with_scale_kernelPfS_S_S__param_2,
	.param .u64 .ptr .align 1 _Z22sdpa_with_scale_kernelPfS_S_S__param_3
)
{
	.reg .pred 	%p<15>;
	.reg .b32 	%r<13>;
	.reg .b32 	%f<95>;
	.reg .b64 	%rd<67>;

	ld.param.u64 	%rd2, [_Z22sdpa_with_scale_kernelPfS_S_S__param_0];
	ld.param.u64 	%rd3, [_Z22sdpa_with_scale_kernelPfS_S_S__param_1];
	ld.param.u64 	%rd4, [_Z22sdpa_with_scale_kernelPfS_S_S__param_2];
	ld.param.u64 	%rd5, [_Z22sdpa_with_scale_kernelPfS_S_S__param_3];
	mov.u32 	%r3, %tid.y;
	mov.u32 	%r4, %ctaid.y;
	mov.u32 	%r5, %ntid.y;
	mad.lo.s32 	%r1, %r4, %r5, %r3;
	mov.u32 	%r6, %tid.x;
	mov.u32 	%r7, %ctaid.x;
	mov.u32 	%r8, %ntid.x;
	mad.lo.s32 	%r2, %r7, %r8, %r6;
	setp.lt.u32 	%p3, %r1, 8;
	setp.lt.s32 	%p4, %r2, 8;
	and.pred  	%p1, %p3, %p4;
	not.pred 	%p5, %p1;
	@%p5 bra 	$L__BB0_2;
	cvta.to.global.u64 	%rd6, %rd2;
	cvta.to.global.u64 	%rd7, %rd3;
	cvta.to.global.u64 	%rd8, %rd4;
	shl.b32 	%r9, %r1, 3;
	add.s32 	%r10, %r9, %r2;
	mul.wide.s32 	%rd9, %r10, 4;
	add.s64 	%rd10, %rd6, %rd9;
	ld.global.f32 	%f1, [%rd10];
	mul.wide.u32 	%rd11, %r1, 32;
	mov.u64 	%rd12, Q;
	add.s64 	%rd13, %rd12, %rd11;
	mul.wide.s32 	%rd14, %r2, 4;
	add.s64 	%rd15, %rd13, %rd14;
	st.global.f32 	[%rd15], %f1;
	add.s64 	%rd16, %rd7, %rd9;
	ld.global.f32 	%f2, [%rd16];
	mov.u64 	%rd17, K;
	add.s64 	%rd18, %rd17, %rd14;
	add.s64 	%rd19, %rd18, %rd11;
	st.global.f32 	[%rd19], %f2;
	add.s64 	%rd20, %rd8, %rd9;
	ld.global.f32 	%f3, [%rd20];
	mov.u64 	%rd21, V;
	add.s64 	%rd22, %rd21, %rd11;
	add.s64 	%rd23, %rd22, %rd14;
	st.global.f32 	[%rd23], %f3;
	ld.global.f32 	%f4, [%rd13];
	ld.global.f32 	%f5, [%rd18];
	fma.rn.f32 	%f6, %f4, %f5, 0f00000000;
	ld.global.f32 	%f7, [%rd13+4];
	ld.global.f32 	%f8, [%rd18+32];
	fma.rn.f32 	%f9, %f7, %f8, %f6;
	ld.global.f32 	%f10, [%rd13+8];
	ld.global.f32 	%f11, [%rd18+64];
	fma.rn.f32 	%f12, %f10, %f11, %f9;
	ld.global.f32 	%f13, [%rd13+12];
	ld.global.f32 	%f14, [%rd18+96];
	fma.rn.f32 	%f15, %f13, %f14, %f12;
	ld.global.f32 	%f16, [%rd13+16];
	ld.global.f32 	%f17, [%rd18+128];
	fma.rn.f32 	%f18, %f16, %f17, %f15;
	ld.global.f32 	%f19, [%rd13+20];
	ld.global.f32 	%f20, [%rd18+160];
	fma.rn.f32 	%f21, %f19, %f20, %f18;
	ld.global.f32 	%f22, [%rd13+24];
	ld.global.f32 	%f23, [%rd18+192];
	fma.rn.f32 	%f24, %f22, %f23, %f21;
	ld.global.f32 	%f25, [%rd13+28];
	ld.global.f32 	%f26, [%rd18+224];
	fma.rn.f32 	%f27, %f25, %f26, %f24;
	mov.u64 	%rd24, scores;
	add.s64 	%rd25, %rd24, %rd11;
	add.s64 	%rd26, %rd25, %rd14;
	st.global.f32 	[%rd26], %f27;
	mul.f32 	%f28, %f27, 0f3EB504F3;
	mov.u64 	%rd27, scaled;
	add.s64 	%rd28, %rd27, %rd11;
	add.s64 	%rd29, %rd28, %rd14;
	st.global.f32 	[%rd29], %f28;
$L__BB0_2:
	setp.lt.u32 	%p6, %r1, 8;
	setp.eq.s32 	%p7, %r2, 0;
	and.pred  	%p2, %p7, %p6;
	mul.wide.u32 	%rd30, %r1, 4;
	mov.u64 	%rd31, row_sum;
	add.s64 	%rd1, %rd31, %rd30;
	not.pred 	%p8, %p2;
	@%p8 bra 	$L__BB0_4;
	mul.wide.u32 	%rd32, %r1, 32;
	mov.u64 	%rd33, scaled;
	add.s64 	%rd34, %rd33, %rd32;
	ld.global.f32 	%f29, [%rd34];
	add.f32 	%f30, %f29, 0f00000000;
	ld.global.f32 	%f31, [%rd34+4];
	add.f32 	%f32, %f30, %f31;
	ld.global.f32 	%f33, [%rd34+8];
	add.f32 	%f34, %f32, %f33;
	ld.global.f32 	%f35, [%rd34+12];
	add.f32 	%f36, %f34, %f35;
	ld.global.f32 	%f37, [%rd34+16];
	add.f32 	%f38, %f36, %f37;
	ld.global.f32 	%f39, [%rd34+20];
	add.f32 	%f40, %f38, %f39;
	ld.global.f32 	%f41, [%rd34+24];
	add.f32 	%f42, %f40, %f41;
	ld.global.f32 	%f43, [%rd34+28];
	add.f32 	%f44, %f42, %f43;
	st.global.f32 	[%rd1], %f44;
$L__BB0_4:
	setp.gt.u32 	%p9, %r1, 7;
	setp.gt.s32 	%p10, %r2, 0;
	or.pred  	%p11, %p9, %p10;
	@%p11 bra 	$L__BB0_6;
	mul.wide.s32 	%rd35, %r2, 4;
	add.s64 	%rd36, %rd1, %rd35;
	ld.global.f32 	%f45, [%rd36];
	mul.f32 	%f46, %f45, 0f3E000000;
	st.global.f32 	[%rd36], %f46;
$L__BB0_6:
	@%p5 bra 	$L__BB0_8;
	mul.wide.u32 	%rd37, %r1, 32;
	mov.u64 	%rd38, scaled;
	add.s64 	%rd39, %rd38, %rd37;
	mul.wide.s32 	%rd40, %r2, 4;
	add.s64 	%rd41, %rd39, %rd40;
	ld.global.f32 	%f47, [%rd41];
	ld.global.f32 	%f48, [%rd1];
	sub.f32 	%f49, %f47, %f48;
	mov.u64 	%rd42, shifted;
	add.s64 	%rd43, %rd42, %rd37;
	add.s64 	%rd44, %rd43, %rd40;
	st.global.f32 	[%rd44], %f49;
	mul.f32 	%f50, %f49, 0f3FB8AA3B;
	ex2.approx.f32 	%f51, %f50;
	mov.u64 	%rd45, exp_scores;
	add.s64 	%rd46, %rd45, %rd37;
	add.s64 	%rd47, %rd46, %rd40;
	st.global.f32 	[%rd47], %f51;
$L__BB0_8:
	@%p8 bra 	$L__BB0_10;
	mul.wide.u32 	%rd48, %r1, 32;
	mov.u64 	%rd49, exp_scores;
	add.s64 	%rd50, %rd49, %rd48;
	ld.global.f32 	%f52, [%rd50];
	add.f32 	%f53, %f52, 0f00000000;
	ld.global.f32 	%f54, [%rd50+4];
	add.f32 	%f55, %f53, %f54;
	ld.global.f32 	%f56, [%rd50+8];
	add.f32 	%f57, %f55, %f56;
	ld.global.f32 	%f58, [%rd50+12];
	add.f32 	%f59, %f57, %f58;
	ld.global.f32 	%f60, [%rd50+16];
	add.f32 	%f61, %f59, %f60;
	ld.global.f32 	%f62, [%rd50+20];
	add.f32 	%f63, %f61, %f62;
	ld.global.f32 	%f64, [%rd50+24];
	add.f32 	%f65, %f63, %f64;
	ld.global.f32 	%f66, [%rd50+28];
	add.f32 	%f67, %f65, %f66;
	st.global.f32 	[%rd1], %f67;
$L__BB0_10:
	@%p5 bra 	$L__BB0_12;
	mul.wide.u32 	%rd51, %r1, 32;
	mov.u64 	%rd52, exp_scores;
	add.s64 	%rd53, %rd52, %rd51;
	mul.wide.s32 	%rd54, %r2, 4;
	add.s64 	%rd55, %rd53, %rd54;
	ld.global.f32 	%f68, [%rd55];
	ld.global.f32 	%f69, [%rd1];
	div.rn.f32 	%f70, %f68, %f69;
	mov.u64 	%rd56, attn;
	add.s64 	%rd57, %rd56, %rd51;
	add.s64 	%rd58, %rd57, %rd54;
	st.global.f32 	[%rd58], %f70;
	mov.u64 	%rd59, V;
	add.s64 	%rd60, %rd59, %rd54;
	ld.global.f32 	%f71, [%rd57];
	ld.global.f32 	%f72, [%rd60];
	fma.rn.f32 	%f73, %f71, %f72, 0f00000000;
	ld.global.f32 	%f74, [%rd57+4];
	ld.global.f32 	%f75, [%rd60+32];
	fma.rn.f32 	%f76, %f74, %f75, %f73;
	ld.global.f32 	%f77, [%rd57+8];
	ld.global.f32 	%f78, [%rd60+64];
	fma.rn.f32 	%f79, %f77, %f78, %f76;
	ld.global.f32 	%f80, [%rd57+12];
	ld.global.f32 	%f81, [%rd60+96];
	fma.rn.f32 	%f82, %f80, %f81, %f79;
	ld.global.f32 	%f83, [%rd57+16];
	ld.global.f32 	%f84, [%rd60+128];
	fma.rn.f32 	%f85, %f83, %f84, %f82;
	ld.global.f32 	%f86, [%rd57+20];
	ld.global.f32 	%f87, [%rd60+160];
	fma.rn.f32 	%f88, %f86, %f87, %f85;
	ld.global.f32 	%f89, [%rd57+24];
	ld.global.f32 	%f90, [%rd60+192];
	fma.rn.f32 	%f91, %f89, %f90, %f88;
	ld.global.f32 	%f92, [%rd57+28];
	ld.global.f32 	%f93, [%rd60+224];
	fma.rn.f32 	%f94, %f92, %f93, %f91;
	mov.u64 	%rd61, output;
	add.s64 	%rd62, %rd61, %rd51;
	add.s64 	%rd63, %rd62, %rd54;
	st.global.f32 	[%rd63], %f94;
	shl.b32 	%r11, %r1, 3;
	add.s32 	%r12, %r11, %r2;
	cvta.to.global.u64 	%rd64, %rd5;
	mul.wide.s32 	%rd65, %r12, 4;
	add.s64 	%rd66, %rd64, %rd65;
	st.global.f32 	[%rd66], %f94;
$L__BB0_12:
	ret;

}


// ===== COMPILED SASS (sm_100) =====

	.target	sm_100

	.elftype	@"ET_EXEC"


//--------------------- .note.nv.tkinfo           --------------------------
	.section	.note.nv.tkinfo,"",@"SHT_NOTE"
	.sectionflags	@"SHF_NOTE_NV_TKINFO"
	.tkinfo
        /*0018*/ 	.word	0x00000002
        /*0030*/ 	.string	""
        /*0030*/ 	.string	"ptxas"
        /*0030*/ 	.string	"Cuda compilation tools, release 13.0, V13.0.88"
        /*0030*/ 	.string	"Build cuda_13.0.r13.0/compiler.36424714_0"
        /*0030*/ 	.string	"-arch sm_100 -m 64 "



//--------------------- .note.nv.cuinfo           --------------------------
	.section	.note.nv.cuinfo,"",@"SHT_NOTE"
	.sectionflags	@"SHF_NOTE_NV_CUINFO"
        /*0018*/ 	.short	0x0002
        /*001a*/ 	.short	0x0064
        /*001c*/ 	.short	0x0082
	.zero		2


//--------------------- .nv.info                  --------------------------
	.section	.nv.info,"",@"SHT_CUDA_INFO"
	.align	4


	//----- nvinfo : EIATTR_REGCOUNT
	.align		4
        /*0000*/ 	.byte	0x04, 0x2f
        /*0002*/ 	.short	(.L_11 - .L_10)
	.align		4
.L_10:
        /*0004*/ 	.word	index@(_Z22sdpa_with_scale_kernelPfS_S_S_)
        /*0008*/ 	.word	0x0000001e


	//----- nvinfo : EIATTR_FRAME_SIZE
	.align		4
.L_11:
        /*000c*/ 	.byte	0x04, 0x11
        /*000e*/ 	.short	(.L_13 - .L_12)
	.align		4
.L_12:
        /*0010*/ 	.word	index@($__internal_0_$__cuda_sm3x_div_rn_noftz_f32_slowpath)
        /*0014*/ 	.word	0x00000000


	//----- nvinfo : EIATTR_FRAME_SIZE
	.align		4
.L_13:
        /*0018*/ 	.byte	0x04, 0x11
        /*001a*/ 	.short	(.L_15 - .L_14)
	.align		4
.L_14:
        /*001c*/ 	.word	index@(_Z22sdpa_with_scale_kernelPfS_S_S_)
        /*0020*/ 	.word	0x00000000


	//----- nvinfo : EIATTR_MIN_STACK_SIZE
	.align		4
.L_15:
        /*0024*/ 	.byte	0x04, 0x12
        /*0026*/ 	.short	(.L_17 - .L_16)
	.align		4
.L_16:
        /*0028*/ 	.word	index@(_Z22sdpa_with_scale_kernelPfS_S_S_)
        /*002c*/ 	.word	0x00000000
.L_17:


//--------------------- .nv.compat                --------------------------
	.section	.nv.compat,"",@"SHT_CUDA_COMPAT_INFO"
	.align	4
        /*0000*/ 	.byte	0x02, 0x09, 0x00, 0x00, 0x02, 0x02, 0x01, 0x00, 0x02, 0x05, 0x05, 0x00, 0x03, 0x07, 0x01, 0x01
        /*0010*/ 	.byte	0x02, 0x03, 0x00, 0x00, 0x02, 0x06, 0x01, 0x00, 0x04, 0x0b, 0x08, 0x00, 0x01, 0x00, 0x00, 0x00
        /*0020*/ 	.byte	0x00, 0x00, 0x00, 0x00


//--------------------- .nv.info._Z22sdpa_with_scale_kernelPfS_S_S_ --------------------------
	.section	.nv.info._Z22sdpa_with_scale_kernelPfS_S_S_,"",@"SHT_CUDA_INFO"
	.sectionflags	@""
	.align	4


	//----- nvinfo : EIATTR_CUDA_API_VERSION
	.align		4
        /*0000*/ 	.byte	0x04, 0x37
        /*0002*/ 	.short	(.L_19 - .L_18)
.L_18:
        /*0004*/ 	.word	0x00000082


	//----- nvinfo : EIATTR_KPARAM_INFO
	.align		4
.L_19:
        /*0008*/ 	.byte	0x04, 0x17
        /*000a*/ 	.short	(.L_21 - .L_20)
.L_20:
        /*000c*/ 	.word	0x00000000
        /*0010*/ 	.short	0x0003
        /*0012*/ 	.short	0x0018
        /*0014*/ 	.byte	0x00, 0xf5, 0x21, 0x00


	//----- nvinfo : EIATTR_KPARAM_INFO
	.align		4
.L_21:
        /*0018*/ 	.byte	0x04, 0x17
        /*001a*/ 	.short	(.L_23 - .L_22)
.L_22:
        /*001c*/ 	.word	0x00000000
        /*0020*/ 	.short	0x0002
        /*0022*/ 	.short	0x0010
        /*0024*/ 	.byte	0x00, 0xf5, 0x21, 0x00


	//----- nvinfo : EIATTR_KPARAM_INFO
	.align		4
.L_23:
        /*0028*/ 	.byte	0x04, 0x17
        /*002a*/ 	.short	(.L_25 - .L_24)
.L_24:
        /*002c*/ 	.word	0x00000000
        /*0030*/ 	.short	0x0001
        /*0032*/ 	.short	0x0008
        /*0034*/ 	.byte	0x00, 0xf5, 0x21, 0x00


	//----- nvinfo : EIATTR_KPARAM_INFO
	.align		4
.L_25:
        /*0038*/ 	.byte	0x04, 0x17
        /*003a*/ 	.short	(.L_27 - .L_26)
.L_26:
        /*003c*/ 	.word	0x00000000
        /*0040*/ 	.short	0x0000
        /*0042*/ 	.short	0x0000
        /*0044*/ 	.byte	0x00, 0xf5, 0x21, 0x00


	//----- nvinfo : EIATTR_SPARSE_MMA_MASK
	.align		4
.L_27:
        /*0048*/ 	.byte	0x03, 0x50
        /*004a*/ 	.short	0x0000


	//----- nvinfo : EIATTR_MAXREG_COUNT
	.align		4
        /*004c*/ 	.byte	0x03, 0x1b
        /*004e*/ 	.short	0x00ff


	//----- nvinfo : EIATTR_MERCURY_ISA_VERSION
	.align		4
        /*0050*/ 	.byte	0x03, 0x5f
        /*0052*/ 	.short	0x0101


	//----- nvinfo : EIATTR_VRC_CTA_INIT_COUNT
	.align		4
        /*0054*/ 	.byte	0x02, 0x4a
	.zero		1
	.zero		1


	//----- nvinfo : EIATTR_EXIT_INSTR_OFFSETS
	.align		4
        /*0058*/ 	.byte	0x04, 0x1c
        /*005a*/ 	.short	(.L_29 - .L_28)


	//   ....[0]....
.L_28:
        /*005c*/ 	.word	0x000008e0


	//   ....[1]....
        /*0060*/ 	.word	0x00000c70


	//----- nvinfo : EIATTR_CRS_STACK_SIZE
	.align		4
.L_29:
        /*0064*/ 	.byte	0x04, 0x1e
        /*0066*/ 	.short	(.L_31 - .L_30)
.L_30:
        /*0068*/ 	.word	0x00000000


	//----- nvinfo : EIATTR_CBANK_PARAM_SIZE
	.align		4
.L_31:
        /*006c*/ 	.byte	0x03, 0x19
        /*006e*/ 	.short	0x0020


	//----- nvinfo : EIATTR_PARAM_CBANK
	.align		4
        /*0070*/ 	.byte	0x04, 0x0a
        /*0072*/ 	.short	(.L_33 - .L_32)
	.align		4
.L_32:
        /*0074*/ 	.word	index@(.nv.constant0._Z22sdpa_with_scale_kernelPfS_S_S_)
        /*0078*/ 	.short	0x0380
        /*007a*/ 	.short	0x0020


	//----- nvinfo : EIATTR_SW_WAR
	.align		4
.L_33:
        /*007c*/ 	.byte	0x04, 0x36
        /*007e*/ 	.short	(.L_35 - .L_34)
.L_34:
        /*0080*/ 	.word	0x00000008
.L_35:


//--------------------- .nv.callgraph             --------------------------
	.section	.nv.callgraph,"",@"SHT_CUDA_CALLGRAPH"
	.align	4
	.sectionentsize	8
	.align		4
        /*0000*/ 	.word	0x00000000
	.align		4
        /*0004*/ 	.word	0xffffffff
	.align		4
        /*0008*/ 	.word	0x00000000
	.align		4
        /*000c*/ 	.word	0xfffffffe
	.align		4
        /*0010*/ 	.word	0x00000000
	.align		4
        /*0014*/ 	.word	0xfffffffd
	.align		4
        /*0018*/ 	.word	0x00000000
	.align		4
        /*001c*/ 	.word	0xfffffffc


//--------------------- .nv.constant4             --------------------------
	.section	.nv.constant4,"a",@progbits
	.align	8
	.align		8
.nv.constant4:
        /*0000*/ 	.dword	Q
	.align		8
        /*0008*/ 	.dword	K
	.align		8
        /*0010*/ 	.dword	V
	.align		8
        /*0018*/ 	.dword	scores
	.align		8
        /*0020*/ 	.dword	scaled
	.align		8
        /*0028*/ 	.dword	row_sum
	.align		8
        /*0030*/ 	.dword	shifted
	.align		8
        /*0038*/ 	.dword	exp_scores
	.align		8
        /*0040*/ 	.dword	attn
	.align		8
        /*0048*/ 	.dword	output


//--------------------- .text._Z22sdpa_with_scale_kernelPfS_S_S_ --------------------------
	.section	.text._Z22sdpa_with_scale_kernelPfS_S_S_,"ax",@progbits
	.align	128
        .global         _Z22sdpa_with_scale_kernelPfS_S_S_
        .type           _Z22sdpa_with_scale_kernelPfS_S_S_,@function
        .size           _Z22sdpa_with_scale_kernelPfS_S_S_,(.L_x_18 - _Z22sdpa_with_scale_kernelPfS_S_S_)
        .other          _Z22sdpa_with_scale_kernelPfS_S_S_,@"STO_CUDA_ENTRY STV_DEFAULT"
_Z22sdpa_with_scale_kernelPfS_S_S_:
.text._Z22sdpa_with_scale_kernelPfS_S_S_:
[----:B------:R-:W-:Y:S01]  /*0000*/  LDC R1, c[0x0][0x37c] ;  /* 0x0000df00ff017b82 */ /* 0x000fe20000000800 */
[----:B------:R-:W0:Y:S07]  /*0010*/  S2R R4, SR_TID.Y ;  /* 0x0000000000047919 */ /* 0x000e2e0000002200 */
[----:B------:R-:W0:Y:S01]  /*0020*/  S2UR UR4, SR_CTAID.Y ;  /* 0x00000000000479c3 */ /* 0x000e220000002600 */
[----:B------:R-:W-:Y:S01]  /*0030*/  BSSY.RECONVERGENT B0, `(.L_x_0) ;  /* 0x0000046000007945 */ /* 0x000fe20003800200 */
[----:B------:R-:W1:Y:S06]  /*0040*/  S2R R5, SR_TID.X ;  /* 0x0000000000057919 */ /* 0x000e6c0000002100 */
[----:B------:R-:W0:Y:S08]  /*0050*/  LDC R3, c[0x0][0x364] ;  /* 0x0000d900ff037b82 */ /* 0x000e300000000800 */
[----:B------:R-:W1:Y:S08]  /*0060*/  S2UR UR5, SR_CTAID.X ;  /* 0x00000000000579c3 */ /* 0x000e700000002500 */
[----:B------:R-:W1:Y:S01]  /*0070*/  LDC R0, c[0x0][0x360] ;  /* 0x0000d800ff007b82 */ /* 0x000e620000000800 */
[----:B0-----:R-:W-:-:S05]  /*0080*/  IMAD R4, R3, UR4, R4 ;  /* 0x0000000403047c24 */ /* 0x001fca000f8e0204 */
[----:B------:R-:W-:Y:S01]  /*0090*/  ISETP.GE.U32.AND P2, PT, R4, 0x8, PT ;  /* 0x000000080400780c */ /* 0x000fe20003f46070 */
[----:B-1----:R-:W-:Y:S01]  /*00a0*/  IMAD R5, R0, UR5, R5 ;  /* 0x0000000500057c24 */ /* 0x002fe2000f8e0205 */
[----:B------:R-:W0:Y:S04]  /*00b0*/  LDCU.64 UR4, c[0x0][0x358] ;  /* 0x00006b00ff0477ac */ /* 0x000e280008000a00 */
[C---:B------:R-:W-:Y:S02]  /*00c0*/  ISETP.EQ.AND P2, PT, R5.reuse, RZ, !P2 ;  /* 0x000000ff0500720c */ /* 0x040fe40005742270 */
[----:B------:R-:W-:-:S04]  /*00d0*/  ISETP.GE.AND P1, PT, R5, 0x8, PT ;  /* 0x000000080500780c */ /* 0x000fc80003f26270 */
[----:B------:R-:W-:-:S07]  /*00e0*/  ISETP.LT.U32.AND P1, PT, R4, 0x8, !P1 ;  /* 0x000000080400780c */ /* 0x000fce0004f21070 */
[----:B------:R-:W1:Y:S02]  /*00f0*/  @P2 LDC.64 R2, c[0x4][0x20] ;  /* 0x01000800ff022b82 */ /* 0x000e640000000a00 */
[----:B-1----:R-:W-:-:S04]  /*0100*/  @P2 IMAD.WIDE.U32 R2, R4, 0x20, R2 ;  /* 0x0000002004022825 */ /* 0x002fc800078e0002 */
[----:B0-----:R-:W-:Y:S05]  /*0110*/  @!P1 BRA `(.L_x_1) ;  /* 0x0000000000dc9947 */ /* 0x001fea0003800000 */
[----:B------:R-:W0:Y:S01]  /*0120*/  LDC.64 R8, c[0x0][0x380] ;  /* 0x0000e000ff087b82 */ /* 0x000e220000000a00 */
[----:B------:R-:W-:-:S07]  /*0130*/  LEA R19, R4, R5, 0x3 ;  /* 0x0000000504137211 */ /* 0x000fce00078e18ff */
[----:B------:R-:W1:Y:S08]  /*0140*/  LDC.64 R12, c[0x4][RZ] ;  /* 0x01000000ff0c7b82 */ /* 0x000e700000000a00 */
[----:B------:R-:W2:Y:S01]  /*0150*/  LDC.64 R14, c[0x0][0x388] ;  /* 0x0000e200ff0e7b82 */ /* 0x000ea20000000a00 */
[----:B0-----:R-:W-:-:S07]  /*0160*/  IMAD.WIDE R8, R19, 0x4, R8 ;  /* 0x0000000413087825 */ /* 0x001fce00078e0208 */
[----:B------:R-:W0:Y:S01]  /*0170*/  LDC.64 R6, c[0x4][0x8] ;  /* 0x01000200ff067b82 */ /* 0x000e220000000a00 */
[----:B------:R-:W3:Y:S01]  /*0180*/  LDG.E R21, desc[UR4][R8.64] ;  /* 0x0000000408157981 */ /* 0x000ee2000c1e1900 */
[----:B-1----:R-:W-:-:S06]  /*0190*/  IMAD.WIDE.U32 R12, R4, 0x20, R12 ;  /* 0x00000020040c7825 */ /* 0x002fcc00078e000c */
[----:B------:R-:W1:Y:S01]  /*01a0*/  LDC.64 R16, c[0x0][0x390] ;  /* 0x0000e400ff107b82 */ /* 0x000e620000000a00 */
[----:B------:R-:W-:-:S04]  /*01b0*/  IMAD.WIDE R10, R5, 0x4, R12 ;  /* 0x00000004050a7825 */ /* 0x000fc800078e020c */
[----:B--2---:R-:W-:Y:S01]  /*01c0*/  IMAD.WIDE R14, R19, 0x4, R14 ;  /* 0x00000004130e7825 */ /* 0x004fe200078e020e */
[----:B---3--:R-:W-:Y:S05]  /*01d0*/  STG.E desc[UR4][R10.64], R21 ;  /* 0x000000150a007986 */ /* 0x008fea000c101904 */
[----:B------:R-:W2:Y:S01]  /*01e0*/  LDG.E R15, desc[UR4][R14.64] ;  /* 0x000000040e0f7981 */ /* 0x000ea2000c1e1900 */
[----:B0-----:R-:W-:-:S04]  /*01f0*/  IMAD.WIDE R6, R5, 0x4, R6 ;  /* 0x0000000405067825 */ /* 0x001fc800078e0206 */
[----:B-1----:R-:W-:Y:S02]  /*0200*/  IMAD.WIDE R16, R19, 0x4, R16 ;  /* 0x0000000413107825 */ /* 0x002fe400078e0210 */
[----:B------:R-:W0:Y:S02]  /*0210*/  LDC.64 R18, c[0x4][0x10] ;  /* 0x01000400ff127b82 */ /* 0x000e240000000a00 */
[----:B------:R-:W-:-:S05]  /*0220*/  IMAD.WIDE.U32 R8, R4, 0x20, R6 ;  /* 0x0000002004087825 */ /* 0x000fca00078e0006 */
[----:B--2---:R1:W-:Y:S04]  /*0230*/  STG.E desc[UR4][R8.64], R15 ;  /* 0x0000000f08007986 */ /* 0x0043e8000c101904 */
[----:B------:R-:W2:Y:S01]  /*0240*/  LDG.E R17, desc[UR4][R16.64] ;  /* 0x0000000410117981 */ /* 0x000ea2000c1e1900 */
[----:B0-----:R-:W-:-:S04]  /*0250*/  IMAD.WIDE.U32 R18, R4, 0x20, R18 ;  /* 0x0000002004127825 */ /* 0x001fc800078e0012 */
[----:B------:R-:W-:Y:S01]  /*0260*/  IMAD.WIDE R18, R5, 0x4, R18 ;  /* 0x0000000405127825 */ /* 0x000fe200078e0212 */
[----:B-1----:R-:W0:Y:S04]  /*0270*/  LDC.64 R8, c[0x4][0x18] ;  /* 0x01000600ff087b82 */ /* 0x002e280000000a00 */
[----:B--2---:R1:W-:Y:S04]  /*0280*/  STG.E desc[UR4][R18.64], R17 ;  /* 0x0000001112007986 */ /* 0x0043e8000c101904 */
[----:B------:R-:W2:Y:S04]  /*0290*/  LDG.E R0, desc[UR4][R12.64] ;  /* 0x000000040c007981 */ /* 0x000ea8000c1e1900 */
[----:B------:R-:W2:Y:S04]  /*02a0*/  LDG.E R11, desc[UR4][R6.64] ;  /* 0x00000004060b7981 */ /* 0x000ea8000c1e1900 */
[----:B------:R-:W3:Y:S04]  /*02b0*/  LDG.E R27, desc[UR4][R12.64+0x4] ;  /* 0x000004040c1b7981 */ /* 0x000ee8000c1e1900 */
[----:B------:R-:W3:Y:S04]  /*02c0*/  LDG.E R26, desc[UR4][R6.64+0x20] ;  /* 0x00002004061a7981 */ /* 0x000ee8000c1e1900 */
[----:B------:R-:W4:Y:S04]  /*02d0*/  LDG.E R24, desc[UR4][R12.64+0x8] ;  /* 0x000008040c187981 */ /* 0x000f28000c1e1900 */
[----:B------:R-:W4:Y:S04]  /*02e0*/  LDG.E R25, desc[UR4][R6.64+0x40] ;  /* 0x0000400406197981 */ /* 0x000f28000c1e1900 */
[----:B------:R-:W5:Y:S04]  /*02f0*/  LDG.E R22, desc[UR4][R12.64+0xc] ;  /* 0x00000c040c167981 */ /* 0x000f68000c1e1900 */
[----:B------:R-:W5:Y:S04]  /*0300*/  LDG.E R23, desc[UR4][R6.64+0x60] ;  /* 0x0000600406177981 */ /* 0x000f68000c1e1900 */
[----:B------:R-:W5:Y:S04]  /*0310*/  LDG.E R20, desc[UR4][R12.64+0x10] ;  /* 0x000010040c147981 */ /* 0x000f68000c1e1900 */
[----:B------:R-:W5:Y:S04]  /*0320*/  LDG.E R21, desc[UR4][R6.64+0x80] ;  /* 0x0000800406157981 */ /* 0x000f68000c1e1900 */
[----:B-1----:R-:W5:Y:S04]  /*0330*/  LDG.E R18, desc[UR4][R12.64+0x14] ;  /* 0x000014040c127981 */ /* 0x002f68000c1e1900 */
[----:B------:R-:W5:Y:S04]  /*0340*/  LDG.E R19, desc[UR4][R6.64+0xa0] ;  /* 0x0000a00406137981 */ /* 0x000f68000c1e1900 */
[----:B------:R-:W5:Y:S04]  /*0350*/  LDG.E R16, desc[UR4][R12.64+0x18] ;  /* 0x000018040c107981 */ /* 0x000f68000c1e1900 */
[----:B------:R-:W5:Y:S04]  /*0360*/  LDG.E R17, desc[UR4][R6.64+0xc0] ;  /* 0x0000c00406117981 */ /* 0x000f68000c1e1900 */
[----:B------:R-:W5:Y:S04]  /*0370*/  LDG.E R14, desc[UR4][R12.64+0x1c] ;  /* 0x00001c040c0e7981 */ /* 0x000f68000c1e1900 */
[----:B------:R-:W5:Y:S01]  /*0380*/  LDG.E R15, desc[UR4][R6.64+0xe0] ;  /* 0x0000e004060f7981 */ /* 0x000f62000c1e1900 */
[----:B0-----:R-:W-:-:S04]  /*0390*/  IMAD.WIDE.U32 R8, R4, 0x20, R8 ;  /* 0x0000002004087825 */ /* 0x001fc800078e0008 */
[----:B------:R-:W-:-:S04]  /*03a0*/  IMAD.WIDE R8, R5, 0x4, R8 ;  /* 0x0000000405087825 */ /* 0x000fc800078e0208 */
[----:B--2---:R-:W-:Y:S02]  /*03b0*/  FFMA R0, R0, R11, RZ ;  /* 0x0000000b00007223 */ /* 0x004fe400000000ff */
[----:B------:R-:W0:Y:S02]  /*03c0*/  LDC.64 R10, c[0x4][0x20] ;  /* 0x01000800ff0a7b82 */ /* 0x000e240000000a00 */
[----:B---3--:R-:W-:-:S04]  /*03d0*/  FFMA R27, R27, R26, R0 ;  /* 0x0000001a1b1b7223 */ /* 0x008fc80000000000 */
[----:B----4-:R-:W-:-:S04]  /*03e0*/  FFMA R25, R24, R25, R27 ;  /* 0x0000001918197223 */ /* 0x010fc8000000001b */
[----:B-----5:R-:W-:Y:S01]  /*03f0*/  FFMA R23, R22, R23, R25 ;  /* 0x0000001716177223 */ /* 0x020fe20000000019 */
[----:B0-----:R-:W-:-:S04]  /*0400*/  IMAD.WIDE.U32 R10, R4, 0x20, R10 ;  /* 0x00000020040a7825 */ /* 0x001fc800078e000a */
[----:B------:R-:W-:Y:S01]  /*0410*/  FFMA R21, R20, R21, R23 ;  /* 0x0000001514157223 */ /* 0x000fe20000000017 */
[----:B------:R-:W-:-:S04]  /*0420*/  IMAD.WIDE R10, R5, 0x4, R10 ;  /* 0x00000004050a7825 */ /* 0x000fc800078e020a */
[----:B------:R-:W-:-:S04]  /*0430*/  FFMA R19, R18, R19, R21 ;  /* 0x0000001312137223 */ /* 0x000fc80000000015 */
[----:B------:R-:W-:-:S04]  /*0440*/  FFMA R17, R16, R17, R19 ;  /* 0x0000001110117223 */ /* 0x000fc80000000013 */
[----:B------:R-:W-:-:S04]  /*0450*/  FFMA R15, R14, R15, R17 ;  /* 0x0000000f0e0f7223 */ /* 0x000fc80000000011 */
[----:B------:R-:W-:Y:S01]  /*0460*/  FMUL R7, R15, 0.35355338454246520996 ;  /* 0x3eb504f30f077820 */ /* 0x000fe20000400000 */
[----:B------:R0:W-:Y:S04]  /*0470*/  STG.E desc[UR4][R8.64], R15 ;  /* 0x0000000f08007986 */ /* 0x0001e8000c101904 */
[----:B------:R0:W-:Y:S02]  /*0480*/  STG.E desc[UR4][R10.64], R7 ;  /* 0x000000070a007986 */ /* 0x0001e4000c101904 */
.L_x_1:
[----:B------:R-:W-:Y:S05]  /*0490*/  BSYNC.RECONVERGENT B0 ;  /* 0x0000000000007941 */ /* 0x000fea0003800200 */
.L_x_0:
[----:B------:R-:W2:Y:S01]  /*04a0*/  @P2 LDG.E R0, desc[UR4][R2.64] ;  /* 0x0000000402002981 */ /* 0x000ea2000c1e1900 */
[----:B0-----:R-:W0:Y:S03]  /*04b0*/  LDC.64 R6, c[0x4][0x28] ;  /* 0x01000a00ff067b82 */ /* 0x001e260000000a00 */
[----:B------:R-:W3:Y:S04]  /*04c0*/  @P2 LDG.E R9, desc[UR4][R2.64+0x4] ;  /* 0x0000040402092981 */ /* 0x000ee8000c1e1900 */
[----:B------:R-:W4:Y:S04]  /*04d0*/  @P2 LDG.E R11, desc[UR4][R2.64+0x8] ;  /* 0x00000804020b2981 */ /* 0x000f28000c1e1900 */
[----:B------:R-:W5:Y:S04]  /*04e0*/  @P2 LDG.E R13, desc[UR4][R2.64+0xc] ;  /* 0x00000c04020d2981 */ /* 0x000f68000c1e1900 */
[----:B------:R-:W5:Y:S04]  /*04f0*/  @P2 LDG.E R15, desc[UR4][R2.64+0x10] ;  /* 0x00001004020f2981 */ /* 0x000f68000c1e1900 */
[----:B------:R-:W5:Y:S04]  /*0500*/  @P2 LDG.E R17, desc[UR4][R2.64+0x14] ;  /* 0x0000140402112981 */ /* 0x000f68000c1e1900 */
[----:B------:R-:W5:Y:S04]  /*0510*/  @P2 LDG.E R19, desc[UR4][R2.64+0x18] ;  /* 0x0000180402132981 */ /* 0x000f68000c1e1900 */
[----:B------:R1:W5:Y:S01]  /*0520*/  @P2 LDG.E R21, desc[UR4][R2.64+0x1c] ;  /* 0x00001c0402152981 */ /* 0x000362000c1e1900 */
[----:B------:R-:W-:Y:S01]  /*0530*/  ISETP.GT.AND P0, PT, R5, RZ, PT ;  /* 0x000000ff0500720c */ /* 0x000fe20003f04270 */
[----:B0-----:R-:W-:-:S03]  /*0540*/  IMAD.WIDE.U32 R6, R4, 0x4, R6 ;  /* 0x0000000404067825 */ /* 0x001fc600078e0006 */
[----:B------:R-:W-:-:S13]  /*0550*/  ISETP.GT.U32.OR P0, PT, R4, 0x7, P0 ;  /* 0x000000070400780c */ /* 0x000fda0000704470 */
[----:B-1----:R-:W-:-:S04]  /*0560*/  @!P0 IMAD.WIDE R2, R5, 0x4, R6 ;  /* 0x0000000405028825 */ /* 0x002fc800078e0206 */
[----:B--2---:R-:W-:-:S04]  /*0570*/  @P2 FADD R0, RZ, R0 ;  /* 0x00000000ff002221 */ /* 0x004fc80000000000 */
[----:B---3--:R-:W-:Y:S02]  /*0580*/  @P2 FADD R0, R0, R9 ;  /* 0x0000000900002221 */ /* 0x008fe40000000000 */
[----:B------:R-:W0:Y:S02]  /*0590*/  @P1 LDC.64 R8, c[0x4][0x20] ;  /* 0x01000800ff081b82 */ /* 0x000e240000000a00 */
[----:B----4-:R-:W-:-:S04]  /*05a0*/  @P2 FADD R0, R0, R11 ;  /* 0x0000000b00002221 */ /* 0x010fc80000000000 */
[----:B-----5:R-:W-:Y:S02]  /*05b0*/  @P2 FADD R0, R0, R13 ;  /* 0x0000000d00002221 */ /* 0x020fe40000000000 */
[----:B------:R-:W1:Y:S02]  /*05c0*/  @P1 LDC.64 R10, c[0x4][0x38] ;  /* 0x01000e00ff0a1b82 */ /* 0x000e640000000a00 */
[----:B------:R-:W-:-:S04]  /*05d0*/  @P2 FADD R0, R0, R15 ;  /* 0x0000000f00002221 */ /* 0x000fc80000000000 */
[----:B------:R-:W-:-:S04]  /*05e0*/  @P2 FADD R0, R0, R17 ;  /* 0x0000001100002221 */ /* 0x000fc80000000000 */
[----:B------:R-:W-:-:S04]  /*05f0*/  @P2 FADD R0, R0, R19 ;  /* 0x0000001300002221 */ /* 0x000fc80000000000 */
[----:B------:R-:W-:-:S05]  /*0600*/  @P2 FADD R21, R0, R21 ;  /* 0x0000001500152221 */ /* 0x000fca0000000000 */
[----:B------:R-:W-:Y:S04]  /*0610*/  @P2 STG.E desc[UR4][R6.64], R21 ;  /* 0x0000001506002986 */ /* 0x000fe8000c101904 */
[----:B------:R-:W2:Y:S01]  /*0620*/  @!P0 LDG.E R0, desc[UR4][R2.64] ;  /* 0x0000000402008981 */ /* 0x000ea2000c1e1900 */
[----:B0-----:R-:W-:-:S04]  /*0630*/  @P1 IMAD.WIDE.U32 R8, R4, 0x20, R8 ;  /* 0x0000002004081825 */ /* 0x001fc800078e0008 */
[----:B------:R-:W-:-:S04]  /*0640*/  @P1 IMAD.WIDE R12, R5, 0x4, R8 ;  /* 0x00000004050c1825 */ /* 0x000fc800078e0208 */
[----:B--2---:R-:W-:-:S05]  /*0650*/  @!P0 FMUL R15, R0, 0.125 ;  /* 0x3e000000000f8820 */ /* 0x004fca0000400000 */
[----:B------:R0:W-:Y:S04]  /*0660*/  @!P0 STG.E desc[UR4][R2.64], R15 ;  /* 0x0000000f02008986 */ /* 0x0001e8000c101904 */
[----:B------:R-:W2:Y:S04]  /*0670*/  @P1 LDG.E R12, desc[UR4][R12.64] ;  /* 0x000000040c0c1981 */ /* 0x000ea8000c1e1900 */
[----:B------:R-:W2:Y:S01]  /*0680*/  @P1 LDG.E R9, desc[UR4][R6.64] ;  /* 0x0000000406091981 */ /* 0x000ea2000c1e1900 */
[----:B------:R-:W-:Y:S01]  /*0690*/  PLOP3.LUT P0, PT, PT, PT, PT, 0x80, 0x8 ;  /* 0x000000000008781c */ /* 0x000fe20003f0f070 */
[----:B------:R-:W-:Y:S01]  /*06a0*/  BSSY.RECONVERGENT B0, `(.L_x_2) ;  /* 0x0000023000007945 */ /* 0x000fe20003800200 */
[----:B--2---:R-:W-:-:S02]  /*06b0*/  @P1 FADD R17, R12, -R9 ;  /* 0x800000090c111221 */ /* 0x004fc40000000000 */
[----:B------:R-:W0:Y:S02]  /*06c0*/  @P1 LDC.64 R8, c[0x4][0x30] ;  /* 0x01000c00ff081b82 */ /* 0x000e240000000a00 */
[----:B------:R-:W-:-:S05]  /*06d0*/  @P1 FMUL R0, R17, 1.4426950216293334961 ;  /* 0x3fb8aa3b11001820 */ /* 0x000fca0000400000 */
[----:B------:R-:W-:-:S04]  /*06e0*/  @P1 FSETP.GEU.AND P3, PT, R0, -126, PT ;  /* 0xc2fc00000000180b */ /* 0x000fc80003f6e000 */
[----:B------:R-:W-:-:S13]  /*06f0*/  @P1 PLOP3.LUT P0, PT, P3, PT, PT, 0x80, 0x8 ;  /* 0x000000000008181c */ /* 0x000fda0001f0f070 */
[----:B------:R-:W-:Y:S01]  /*0700*/  @!P0 FMUL R0, R0, 0.5 ;  /* 0x3f00000000008820 */ /* 0x000fe20000400000 */
[----:B0-----:R-:W-:-:S03]  /*0710*/  @P1 IMAD.WIDE.U32 R2, R4, 0x20, R8 ;  /* 0x0000002004021825 */ /* 0x001fc600078e0008 */
[----:B------:R-:W0:Y:S01]  /*0720*/  @P1 MUFU.EX2 R15, R0 ;  /* 0x00000000000f1308 */ /* 0x000e220000000800 */
[----:B-1----:R-:W-:-:S04]  /*0730*/  @P1 IMAD.WIDE.U32 R8, R4, 0x20, R10 ;  /* 0x0000002004081825 */ /* 0x002fc800078e000a */
[----:B------:R-:W-:-:S04]  /*0740*/  @P1 IMAD.WIDE R2, R5, 0x4, R2 ;  /* 0x0000000405021825 */ /* 0x000fc800078e0202 */
[----:B------:R-:W-:Y:S01]  /*0750*/  @P1 IMAD.WIDE R8, R5, 0x4, R8 ;  /* 0x0000000405081825 */ /* 0x000fe200078e0208 */
[----:B------:R1:W-:Y:S03]  /*0760*/  @P1 STG.E desc[UR4][R2.64], R17 ;  /* 0x0000001102001986 */ /* 0x0003e6000c101904 */
[----:B0-----:R-:W-:-:S05]  /*0770*/  @!P0 FMUL R15, R15, R15 ;  /* 0x0000000f0f0f8220 */ /* 0x001fca0000400000 */
[----:B------:R1:W-:Y:S01]  /*0780*/  @P1 STG.E desc[UR4][R8.64], R15 ;  /* 0x0000000f08001986 */ /* 0x0003e2000c101904 */
[----:B------:R-:W-:Y:S05]  /*0790*/  @!P2 BRA `(.L_x_3) ;  /* 0x00000000004ca947 */ /* 0x000fea0003800000 */
[----:B-1----:R-:W0:Y:S02]  /*07a0*/  LDC.64 R2, c[0x4][0x38] ;  /* 0x01000e00ff027b82 */ /* 0x002e240000000a00 */
[----:B0-----:R-:W-:-:S05]  /*07b0*/  IMAD.WIDE.U32 R2, R4, 0x20, R2 ;  /* 0x0000002004027825 */ /* 0x001fca00078e0002 */
[----:B------:R-:W2:Y:S04]  /*07c0*/  LDG.E R0, desc[UR4][R2.64] ;  /* 0x0000000402007981 */ /* 0x000ea8000c1e1900 */
[----:B------:R-:W3:Y:S04]  /*07d0*/  LDG.E R9, desc[UR4][R2.64+0x4] ;  /* 0x0000040402097981 */ /* 0x000ee8000c1e1900 */
[----:B------:R-:W4:Y:S04]  /*07e0*/  LDG.E R11, desc[UR4][R2.64+0x8] ;  /* 0x00000804020b7981 */ /* 0x000f28000c1e1900 */
[----:B------:R-:W5:Y:S04]  /*07f0*/  LDG.E R13, desc[UR4][R2.64+0xc] ;  /* 0x00000c04020d7981 */ /* 0x000f68000c1e1900 */
[----:B------:R-:W5:Y:S04]  /*0800*/  LDG.E R15, desc[UR4][R2.64+0x10] ;  /* 0x00001004020f7981 */ /* 0x000f68000c1e1900 */
[----:B------:R-:W5:Y:S04]  /*0810*/  LDG.E R17, desc[UR4][R2.64+0x14] ;  /* 0x0000140402117981 */ /* 0x000f68000c1e1900 */
[----:B------:R-:W5:Y:S04]  /*0820*/  LDG.E R19, desc[UR4][R2.64+0x18] ;  /* 0x0000180402137981 */ /* 0x000f68000c1e1900 */
[----:B------:R-:W5:Y:S01]  /*0830*/  LDG.E R21, desc[UR4][R2.64+0x1c] ;  /* 0x00001c0402157981 */ /* 0x000f62000c1e1900 */
[----:B--2---:R-:W-:-:S04]  /*0840*/  FADD R0, RZ, R0 ;  /* 0x00000000ff007221 */ /* 0x004fc80000000000 */
[----:B---3--:R-:W-:-:S04]  /*0850*/  FADD R0, R0, R9 ;  /* 0x0000000900007221 */ /* 0x008fc80000000000 */
[----:B----4-:R-:W-:-:S04]  /*0860*/  FADD R0, R0, R11 ;  /* 0x0000000b00007221 */ /* 0x010fc80000000000 */
[----:B-----5:R-:W-:-:S04]  /*0870*/  FADD R0, R0, R13 ;  /* 0x0000000d00007221 */ /* 0x020fc80000000000 */
[----:B------:R-:W-:-:S04]  /*0880*/  FADD R0, R0, R15 ;  /* 0x0000000f00007221 */ /* 0x000fc80000000000 */
[----:B------:R-:W-:-:S04]  /*0890*/  FADD R0, R0, R17 ;  /* 0x0000001100007221 */ /* 0x000fc80000000000 */
[----:B------:R-:W-:-:S04]  /*08a0*/  FADD R0, R0, R19 ;  /* 0x0000001300007221 */ /* 0x000fc80000000000 */
[----:B------:R-:W-:-:S05]  /*08b0*/  FADD R21, R0, R21 ;  /* 0x0000001500157221 */ /* 0x000fca0000000000 */
[----:B------:R0:W-:Y:S02]  /*08c0*/  STG.E desc[UR4][R6.64], R21 ;  /* 0x0000001506007986 */ /* 0x0001e4000c101904 */
.L_x_3:
[----:B------:R-:W-:Y:S05]  /*08d0*/  BSYNC.RECONVERGENT B0 ;  /* 0x0000000000007941 */ /* 0x000fea0003800200 */
.L_x_2:
[----:B------:R-:W-:Y:S05]  /*08e0*/  @!P1 EXIT ;  /* 0x000000000000994d */ /* 0x000fea0003800000 */
[----:B-1----:R-:W1:Y:S01]  /*08f0*/  LDC.64 R2, c[0x4][0x38] ;  /* 0x01000e00ff027b82 */ /* 0x002e620000000a00 */
[----:B------:R-:W2:Y:S01]  /*0900*/  LDG.E R13, desc[UR4][R6.64] ;  /* 0x00000004060d7981 */ /* 0x000ea2000c1e1900 */
[----:B-1----:R-:W-:-:S04]  /*0910*/  IMAD.WIDE.U32 R2, R4, 0x20, R2 ;  /* 0x0000002004027825 */ /* 0x002fc800078e0002 */
[----:B------:R-:W-:-:S05]  /*0920*/  IMAD.WIDE R2, R5, 0x4, R2 ;  /* 0x0000000405027825 */ /* 0x000fca00078e0202 */
[----:B------:R-:W3:Y:S01]  /*0930*/  LDG.E R0, desc[UR4][R2.64] ;  /* 0x0000000402007981 */ /* 0x000ee2000c1e1900 */
[----:B------:R-:W-:Y:S01]  /*0940*/  BSSY.RECONVERGENT B0, `(.L_x_4) ;  /* 0x000000c000007945 */ /* 0x000fe20003800200 */
[----:B--2---:R-:W1:Y:S02]  /*0950*/  MUFU.RCP R8, R13 ;  /* 0x0000000d00087308 */ /* 0x004e640000001000 */
[----:B-1----:R-:W-:-:S04]  /*0960*/  FFMA R9, R8, -R13, 1 ;  /* 0x3f80000008097423 */ /* 0x002fc8000000080d */
[----:B------:R-:W-:Y:S02]  /*0970*/  FFMA R9, R8, R9, R8 ;  /* 0x0000000908097223 */ /* 0x000fe40000000008 */
[----:B---3--:R-:W1:Y:S02]  /*0980*/  FCHK P0, R0, R13 ;  /* 0x0000000d00007302 */ /* 0x008e640000000000 */
[----:B------:R-:W-:-:S04]  /*0990*/  FFMA R8, R0, R9, RZ ;  /* 0x0000000900087223 */ /* 0x000fc800000000ff */
[----:B------:R-:W-:-:S04]  /*09a0*/  FFMA R10, R8, -R13, R0 ;  /* 0x8000000d080a7223 */ /* 0x000fc80000000000 */
[----:B------:R-:W-:Y:S01]  /*09b0*/  FFMA R11, R9, R10, R8 ;  /* 0x0000000a090b7223 */ /* 0x000fe20000000008 */
[----:B-1----:R-:W-:Y:S06]  /*09c0*/  @!P0 BRA `(.L_x_5) ;  /* 0x00000000000c8947 */ /* 0x002fec0003800000 */
[----:B------:R-:W-:-:S07]  /*09d0*/  MOV R2, 0x9f0 ;  /* 0x000009f000027802 */ /* 0x000fce0000000f00 */
[----:B0-----:R-:W-:Y:S05]  /*09e0*/  CALL.REL.NOINC `($__internal_0_$__cuda_sm3x_div_rn_noftz_f32_slowpath) ;  /* 0x0000000000a47944 */ /* 0x001fea0003c00000 */
[----:B------:R-:W-:-:S07]  /*09f0*/  MOV R11, R0 ;  /* 0x00000000000b7202 */ /* 0x000fce0000000f00 */
.L_x_5:
[----:B------:R-:W-:Y:S05]  /*0a00*/  BSYNC.RECONVERGENT B0 ;  /* 0x0000000000007941 */ /* 0x000fea0003800200 */
.L_x_4:
[----:B------:R-:W1:Y:S08]  /*0a10*/  LDC.64 R2, c[0x4][0x40] ;  /* 0x01001000ff027b82 */ /* 0x000e700000000a00 */
[----:B0-----:R-:W0:Y:S01]  /*0a20*/  LDC.64 R6, c[0x4][0x10] ;  /* 0x01000400ff067b82 */ /* 0x001e220000000a00 */
[----:B-1----:R-:W-:-:S04]  /*0a30*/  IMAD.WIDE.U32 R2, R4, 0x20, R2 ;  /* 0x0000002004027825 */ /* 0x002fc800078e0002 */
[----:B------:R-:W-:-:S04]  /*0a40*/  IMAD.WIDE R8, R5, 0x4, R2 ;  /* 0x0000000405087825 */ /* 0x000fc800078e0202 */
[----:B0-----:R-:W-:Y:S01]  /*0a50*/  IMAD.WIDE R6, R5, 0x4, R6 ;  /* 0x0000000405067825 */ /* 0x001fe200078e0206 */
[----:B------:R0:W-:Y:S04]  /*0a60*/  STG.E desc[UR4][R8.64], R11 ;  /* 0x0000000b08007986 */ /* 0x0001e8000c101904 */
[----:B------:R-:W2:Y:S04]  /*0a70*/  LDG.E R0, desc[UR4][R2.64] ;  /* 0x0000000402007981 */ /* 0x000ea8000c1e1900 */
[----:B------:R-:W2:Y:S04]  /*0a80*/  LDG.E R21, desc[UR4][R6.64] ;  /* 0x0000000406157981 */ /* 0x000ea8000c1e1900 */
[----:B------:R-:W3:Y:S01]  /*0a90*/  LDG.E R23, desc[UR4][R2.64+0x4] ;  /* 0x0000040402177981 */ /* 0x000ee2000c1e1900 */
[----:B0-----:R-:W0:Y:S03]  /*0aa0*/  LDC.64 R8, c[0x4][0x48] ;  /* 0x01001200ff087b82 */ /* 0x001e260000000a00 */
[----:B------:R-:W3:Y:S04]  /*0ab0*/  LDG.E R10, desc[UR4][R6.64+0x20] ;  /* 0x00002004060a7981 */ /* 0x000ee8000c1e1900 */
[----:B------:R-:W4:Y:S04]  /*0ac0*/  LDG.E R25, desc[UR4][R2.64+0x8] ;  /* 0x0000080402197981 */ /* 0x000f28000c1e1900 */
[----:B------:R-:W4:Y:S04]  /*0ad0*/  LDG.E R20, desc[UR4][R6.64+0x40] ;  /* 0x0000400406147981 */ /* 0x000f28000c1e1900 */
[----:B------:R-:W5:Y:S04]  /*0ae0*/  LDG.E R27, desc[UR4][R2.64+0xc] ;  /* 0x00000c04021b7981 */ /* 0x000f68000c1e1900 */
[----:B------:R-:W5:Y:S04]  /*0af0*/  LDG.E R22, desc[UR4][R6.64+0x60] ;  /* 0x0000600406167981 */ /* 0x000f68000c1e1900 */
[----:B------:R-:W5:Y:S04]  /*0b00*/  LDG.E R17, desc[UR4][R2.64+0x10] ;  /* 0x0000100402117981 */ /* 0x000f68000c1e1900 */
[----:B------:R-:W5:Y:S04]  /*0b10*/  LDG.E R18, desc[UR4][R6.64+0x80] ;  /* 0x0000800406127981 */ /* 0x000f68000c1e1900 */
[----:B------:R-:W5:Y:S04]  /*0b20*/  LDG.E R15, desc[UR4][R2.64+0x14] ;  /* 0x00001404020f7981 */ /* 0x000f68000c1e1900 */
[----:B------:R-:W5:Y:S04]  /*0b30*/  LDG.E R16, desc[UR4][R6.64+0xa0] ;  /* 0x0000a00406107981 */ /* 0x000f68000c1e1900 */
[----:B------:R-:W5:Y:S04]  /*0b40*/  LDG.E R12, desc[UR4][R2.64+0x18] ;  /* 0x00001804020c7981 */ /* 0x000f68000c1e1900 */
[----:B------:R-:W5:Y:S04]  /*0b50*/  LDG.E R13, desc[UR4][R6.64+0xc0] ;  /* 0x0000c004060d7981 */ /* 0x000f68000c1e1900 */
[----:B------:R1:W5:Y:S04]  /*0b60*/  LDG.E R14, desc[UR4][R2.64+0x1c] ;  /* 0x00001c04020e7981 */ /* 0x000368000c1e1900 */
[----:B------:R-:W5:Y:S01]  /*0b70*/  LDG.E R19, desc[UR4][R6.64+0xe0] ;  /* 0x0000e00406137981 */ /* 0x000f62000c1e1900 */
[C---:B0-----:R-:W-:Y:S01]  /*0b80*/  IMAD.WIDE.U32 R8, R4.reuse, 0x20, R8 ;  /* 0x0000002004087825 */ /* 0x041fe200078e0008 */
[----:B-1----:R-:W-:-:S03]  /*0b90*/  LEA R3, R4, R5, 0x3 ;  /* 0x0000000504037211 */ /* 0x002fc600078e18ff */
[----:B------:R-:W-:-:S04]  /*0ba0*/  IMAD.WIDE R8, R5, 0x4, R8 ;  /* 0x0000000405087825 */ /* 0x000fc800078e0208 */
[----:B--2---:R-:W-:-:S04]  /*0bb0*/  FFMA R0, R0, R21, RZ ;  /* 0x0000001500007223 */ /* 0x004fc800000000ff */
[----:B---3--:R-:W-:Y:S02]  /*0bc0*/  FFMA R0, R23, R10, R0 ;  /* 0x0000000a17007223 */ /* 0x008fe40000000000 */
[----:B------:R-:W0:Y:S02]  /*0bd0*/  LDC.64 R10, c[0x0][0x398] ;  /* 0x0000e600ff0a7b82 */ /* 0x000e240000000a00 */
[----:B----4-:R-:W-:-:S04]  /*0be0*/  FFMA R0, R25, R20, R0 ;  /* 0x0000001419007223 */ /* 0x010fc80000000000 */
[----:B-----5:R-:W-:-:S04]  /*0bf0*/  FFMA R0, R27, R22, R0 ;  /* 0x000000161b007223 */ /* 0x020fc80000000000 */
[----:B------:R-:W-:Y:S01]  /*0c00*/  FFMA R0, R17, R18, R0 ;  /* 0x0000001211007223 */ /* 0x000fe20000000000 */
[----:B0-----:R-:W-:-:S04]  /*0c10*/  IMAD.WIDE R10, R3, 0x4, R10 ;  /* 0x00000004030a7825 */ /* 0x001fc800078e020a */
[----:B------:R-:W-:-:S04]  /*0c20*/  FFMA R15, R15, R16, R0 ;  /* 0x000000100f0f7223 */ /* 0x000fc80000000000 */
[----:B------:R-:W-:-:S04]  /*0c30*/  FFMA R13, R12, R13, R15 ;  /* 0x0000000d0c0d7223 */ /* 0x000fc8000000000f */
[----:B------:R-:W-:-:S05]  /*0c40*/  FFMA R13, R14, R19, R13 ;  /* 0x000000130e0d7223 */ /* 0x000fca000000000d */
[----:B------:R-:W-:Y:S04]  /*0c50*/  STG.E desc[UR4][R8.64], R13 ;  /* 0x0000000d08007986 */ /* 0x000fe8000c101904 */
[----:B------:R-:W-:Y:S01]  /*0c60*/  STG.E desc[UR4][R10.64], R13 ;  /* 0x0000000d0a007986 */ /* 0x000fe2000c101904 */
[----:B------:R-:W-:Y:S05]  /*0c70*/  EXIT ;  /* 0x000000000000794d */ /* 0x000fea0003800000 */
        .weak           $__internal_0_$__cuda_sm3x_div_rn_noftz_f32_slowpath
        .type           $__internal_0_$__cuda_sm3x_div_rn_noftz_f32_slowpath,@function
        .size           $__internal_0_$__cuda_sm3x_div_rn_noftz_f32_slowpath,(.L_x_18 - $__internal_0_$__cuda_sm3x_div_rn_noftz_f32_slowpath)
$__internal_0_$__cuda_sm3x_div_rn_noftz_f32_slowpath:
[----:B------:R-:W-:Y:S01]  /*0c80*/  SHF.R.U32.HI R6, RZ, 0x17, R13 ;  /* 0x00000017ff067819 */ /* 0x000fe2000001160d */
[----:B------:R-:W-:Y:S01]  /*0c90*/  BSSY.RECONVERGENT B1, `(.L_x_6) ;  /* 0x0000065000017945 */ /* 0x000fe20003800200 */
[----:B------:R-:W-:Y:S02]  /*0ca0*/  SHF.R.U32.HI R3, RZ, 0x17, R0 ;  /* 0x00000017ff037819 */ /* 0x000fe40000011600 */
[----:B------:R-:W-:Y:S02]  /*0cb0*/  LOP3.LUT R7, R6, 0xff, RZ, 0xc0, !PT ;  /* 0x000000ff06077812 */ /* 0x000fe400078ec0ff */
[----:B------:R-:W-:Y:S02]  /*0cc0*/  LOP3.LUT R6, R3, 0xff, RZ, 0xc0, !PT ;  /* 0x000000ff03067812 */ /* 0x000fe400078ec0ff */
[----:B------:R-:W-:Y:S02]  /*0cd0*/  IADD3 R12, PT, PT, R7, -0x1, RZ ;  /* 0xffffffff070c7810 */ /* 0x000fe40007ffe0ff */
[----:B------:R-:W-:-:S02]  /*0ce0*/  IADD3 R11, PT, PT, R6, -0x1, RZ ;  /* 0xffffffff060b7810 */ /* 0x000fc40007ffe0ff */
[----:B------:R-:W-:Y:S02]  /*0cf0*/  ISETP.GT.U32.AND P0, PT, R12, 0xfd, PT ;  /* 0x000000fd0c00780c */ /* 0x000fe40003f04070 */
[----:B------:R-:W-:Y:S02]  /*0d00*/  MOV R8, R0 ;  /* 0x0000000000087202 */ /* 0x000fe40000000f00 */
[----:B------:R-:W-:Y:S02]  /*0d10*/  ISETP.GT.U32.OR P0, PT, R11, 0xfd, P0 ;  /* 0x000000fd0b00780c */ /* 0x000fe40000704470 */
[----:B------:R-:W-:-:S11]  /*0d20*/  MOV R9, R13 ;  /* 0x0000000d00097202 */ /* 0x000fd60000000f00 */
[----:B------:R-:W-:Y:S01]  /*0d30*/  @!P0 MOV R10, RZ ;  /* 0x000000ff000a8202 */ /* 0x000fe20000000f00 */
[----:B------:R-:W-:Y:S06]  /*0d40*/  @!P0 BRA `(.L_x_7) ;  /* 0x0000000000608947 */ /* 0x000fec0003800000 */
[----:B------:R-:W-:Y:S02]  /*0d50*/  FSETP.GTU.FTZ.AND P0, PT, |R0|, +INF , PT ;  /* 0x7f8000000000780b */ /* 0x000fe40003f1c200 */
[----:B------:R-:W-:Y:S02]  /*0d60*/  FSETP.GTU.FTZ.AND P1, PT, |R13|, +INF , PT ;  /* 0x7f8000000d00780b */ /* 0x000fe40003f3c200 */
[----:B------:R-:W-:Y:S02]  /*0d70*/  MOV R3, R13 ;  /* 0x0000000d00037202 */ /* 0x000fe40000000f00 */
[----:B------:R-:W-:-:S13]  /*0d80*/  PLOP3.LUT P0, PT, P0, P1, PT, 0xf8, 0x8f ;  /* 0x00000000008f781c */ /* 0x000fda0000703f70 */
[----:B------:R-:W-:Y:S05]  /*0d90*/  @P0 BRA `(.L_x_8) ;  /* 0x00000004004c0947 */ /* 0x000fea0003800000 */
[----:B------:R-:W-:-:S13]  /*0da0*/  LOP3.LUT P0, RZ, R9, 0x7fffffff, R8, 0xc8, !PT ;  /* 0x7fffffff09ff7812 */ /* 0x000fda000780c808 */
[----:B------:R-:W-:Y:S05]  /*0db0*/  @!P0 BRA `(.L_x_9) ;  /* 0x00000004003c8947 */ /* 0x000fea0003800000 */
[C---:B------:R-:W-:Y:S02]  /*0dc0*/  FSETP.NEU.FTZ.AND P2, PT, |R0|.reuse, +INF , PT ;  /* 0x7f8000000000780b */ /* 0x040fe40003f5d200 */
[----:B------:R-:W-:Y:S02]  /*0dd0*/  FSETP.NEU.FTZ.AND P1, PT, |R3|, +INF , PT ;  /* 0x7f8000000300780b */ /* 0x000fe40003f3d200 */
[----:B------:R-:W-:-:S11]  /*0de0*/  FSETP.NEU.FTZ.AND P0, PT, |R0|, +INF , PT ;  /* 0x7f8000000000780b */ /* 0x000fd60003f1d200 */
[----:B------:R-:W-:Y:S05]  /*0df0*/  @!P1 BRA !P2, `(.L_x_9) ;  /* 0x00000004002c9947 */ /* 0x000fea0005000000 */
[----:B------:R-:W-:-:S04]  /*0e00*/  LOP3.LUT P2, RZ, R8, 0x7fffffff, RZ, 0xc0, !PT ;  /* 0x7fffffff08ff7812 */ /* 0x000fc8000784c0ff */
[----:B------:R-:W-:-:S13]  /*0e10*/  PLOP3.LUT P1, PT, P1, P2, PT, 0x2f, 0xf2 ;  /* 0x0000000000f2781c */ /* 0x000fda0000f24577 */
[----:B------:R-:W-:Y:S05]  /*0e20*/  @P1 BRA `(.L_x_10) ;  /* 0x0000000400181947 */ /* 0x000fea0003800000 */
[----:B------:R-:W-:-:S04]  /*0e30*/  LOP3.LUT P1, RZ, R9, 0x7fffffff, RZ, 0xc0, !PT ;  /* 0x7fffffff09ff7812 */ /* 0x000fc8000782c0ff */
[----:B------:R-:W-:-:S13]  /*0e40*/  PLOP3.LUT P0, PT, P0, P1, PT, 0x2f, 0xf2 ;  /* 0x0000000000f2781c */ /* 0x000fda0000702577 */
[----:B------:R-:W-:Y:S05]  /*0e50*/  @P0 BRA `(.L_x_11) ;  /* 0x0000000400000947 */ /* 0x000fea0003800000 */
[----:B------:R-:W-:Y:S02]  /*0e60*/  ISETP.GE.AND P0, PT, R11, RZ, PT ;  /* 0x000000ff0b00720c */ /* 0x000fe40003f06270 */
[----:B------:R-:W-:-:S11]  /*0e70*/  ISETP.GE.AND P1, PT, R12, RZ, PT ;  /* 0x000000ff0c00720c */ /* 0x000fd60003f26270 */
[----:B------:R-:W-:Y:S01]  /*0e80*/  @P0 MOV R10, RZ ;  /* 0x000000ff000a0202 */ /* 0x000fe20000000f00 */
[----:B------:R-:W-:Y:S01]  /*0e90*/  @!P0 FFMA R8, R0, 1.84467440737095516160e+19, RZ ;  /* 0x5f80000000088823 */ /* 0x000fe200000000ff */
[----:B------:R-:W-:Y:S01]  /*0ea0*/  @!P0 MOV R10, 0xffffffc0 ;  /* 0xffffffc0000a8802 */ /* 0x000fe20000000f00 */
[----:B------:R-:W-:-:S03]  /*0eb0*/  @!P1 FFMA R9, R3, 1.84467440737095516160e+19, RZ ;  /* 0x5f80000003099823 */ /* 0x000fc600000000ff */
[----:B------:R-:W-:-:S07]  /*0ec0*/  @!P1 IADD3 R10, PT, PT, R10, 0x40, RZ ;  /* 0x000000400a0a9810 */ /* 0x000fce0007ffe0ff */
.L_x_7:
[----:B------:R-:W-:Y:S01]  /*0ed0*/  LEA R0, R7, 0xc0800000, 0x17 ;  /* 0xc080000007007811 */ /* 0x000fe200078eb8ff */
[----:B------:R-:W-:Y:S01]  /*0ee0*/  BSSY.RECONVERGENT B2, `(.L_x_12) ;  /* 0x0000036000027945 */ /* 0x000fe20003800200 */
[----:B------:R-:W-:Y:S02]  /*0ef0*/  IADD3 R6, PT, PT, R6, -0x7f, RZ ;  /* 0xffffff8106067810 */ /* 0x000fe40007ffe0ff */
[----:B------:R-:W-:Y:S02]  /*0f00*/  IADD3 R9, PT, PT, -R0, R9, RZ ;  /* 0x0000000900097210 */ /* 0x000fe40007ffe1ff */
[C---:B------:R-:W-:Y:S01]  /*0f10*/  IADD3 R7, PT, PT, R6.reuse, 0x7f, -R7 ;  /* 0x0000007f06077810 */ /* 0x040fe20007ffe807 */
[----:B------:R-:W-:Y:S01]  /*0f20*/  IMAD R0, R6, -0x800000, R8 ;  /* 0xff80000006007824 */ /* 0x000fe200078e0208 */
[----:B------:R-:W0:Y:S01]  /*0f30*/  MUFU.RCP R3, R9 ;  /* 0x0000000900037308 */ /* 0x000e220000001000 */
[----:B------:R-:W-:Y:S01]  /*0f40*/  FADD.FTZ R11, -R9, -RZ ;  /* 0x800000ff090b7221 */ /* 0x000fe20000010100 */
[----:B------:R-:W-:-:S03]  /*0f50*/  IADD3 R7, PT, PT, R7, R10, RZ ;  /* 0x0000000a07077210 */ /* 0x000fc60007ffe0ff */
[----:B0-----:R-:W-:-:S04]  /*0f60*/  FFMA R12, R3, R11, 1 ;  /* 0x3f800000030c7423 */ /* 0x001fc8000000000b */
[----:B------:R-:W-:-:S04]  /*0f70*/  FFMA R12, R3, R12, R3 ;  /* 0x0000000c030c7223 */ /* 0x000fc80000000003 */
[----:B------:R-:W-:-:S04]  /*0f80*/  FFMA R3, R0, R12, RZ ;  /* 0x0000000c00037223 */ /* 0x000fc800000000ff */
[----:B------:R-:W-:-:S04]  /*0f90*/  FFMA R8, R11, R3, R0 ;  /* 0x000000030b087223 */ /* 0x000fc80000000000 */
[----:B------:R-:W-:-:S04]  /*0fa0*/  FFMA R13, R12, R8, R3 ;  /* 0x000000080c0d7223 */ /* 0x000fc80000000003 */
[----:B------:R-:W-:-:S04]  /*0fb0*/  FFMA R8, R11, R13, R0 ;  /* 0x0000000d0b087223 */ /* 0x000fc80000000000 */
[----:B------:R-:W-:-:S05]  /*0fc0*/  FFMA R0, R12, R8, R13 ;  /* 0x000000080c007223 */ /* 0x000fca000000000d */
[----:B------:R-:W-:-:S04]  /*0fd0*/  SHF.R.U32.HI R3, RZ, 0x17, R0 ;  /* 0x00000017ff037819 */ /* 0x000fc80000011600 */
[----:B------:R-:W-:-:S04]  /*0fe0*/  LOP3.LUT R3, R3, 0xff, RZ, 0xc0, !PT ;  /* 0x000000ff03037812 */ /* 0x000fc800078ec0ff */
[----:B------:R-:W-:-:S04]  /*0ff0*/  IADD3 R9, PT, PT, R3, R7, RZ ;  /* 0x0000000703097210 */ /* 0x000fc80007ffe0ff */
[----:B------:R-:W-:-:S04]  /*1000*/  IADD3 R3, PT, PT, R9, -0x1, RZ ;  /* 0xffffffff09037810 */ /* 0x000fc80007ffe0ff */
[----:B------:R-:W-:-:S13]  /*1010*/  ISETP.GE.U32.AND P0, PT, R3, 0xfe, PT ;  /* 0x000000fe0300780c */ /* 0x000fda0003f06070 */
[----:B------:R-:W-:Y:S05]  /*1020*/  @!P0 BRA `(.L_x_13) ;  /* 0x0000000000808947 */ /* 0x000fea0003800000 */
[----:B------:R-:W-:-:S13]  /*1030*/  ISETP.GT.AND P0, PT, R9, 0xfe, PT ;  /* 0x000000fe0900780c */ /* 0x000fda0003f04270 */
[----:B------:R-:W-:Y:S05]  /*1040*/  @P0 BRA `(.L_x_14) ;  /* 0x00000000006c0947 */ /* 0x000fea0003800000 */
[----:B------:R-:W-:-:S13]  /*1050*/  ISETP.GE.AND P0, PT, R9, 0x1, PT ;  /* 0x000000010900780c */ /* 0x000fda0003f06270 */
[----:B------:R-:W-:Y:S05]  /*1060*/  @P0 BRA `(.L_x_15) ;  /* 0x0000000000740947 */ /* 0x000fea0003800000 */
[----:B------:R-:W-:Y:S02]  /*1070*/  ISETP.GE.AND P0, PT, R9, -0x18, PT ;  /* 0xffffffe80900780c */ /* 0x000fe40003f06270 */
[----:B------:R-:W-:-:S11]  /*1080*/  LOP3.LUT R0, R0, 0x80000000, RZ, 0xc0, !PT ;  /* 0x8000000000007812 */ /* 0x000fd600078ec0ff */
[----:B------:R-:W-:Y:S05]  /*1090*/  @!P0 BRA `(.L_x_15) ;  /* 0x0000000000688947 */ /* 0x000fea0003800000 */
[CCC-:B------:R-:W-:Y:S01]  /*10a0*/  FFMA.RZ R3, R12.reuse, R8.reuse, R13.reuse ;  /* 0x000000080c037223 */ /* 0x1c0fe2000000c00d */
[CCC-:B------:R-:W-:Y:S01]  /*10b0*/  FFMA.RM R6, R12.reuse, R8.reuse, R13.reuse ;  /* 0x000000080c067223 */ /* 0x1c0fe2000000400d */
[C---:B------:R-:W-:Y:S02]  /*10c0*/  ISETP.NE.AND P2, PT, R9.reuse, RZ, PT ;  /* 0x000000ff0900720c */ /* 0x040fe40003f45270 */
[----:B------:R-:W-:Y:S02]  /*10d0*/  ISETP.NE.AND P1, PT, R9, RZ, PT ;  /* 0x000000ff0900720c */ /* 0x000fe40003f25270 */
[----:B------:R-:W-:Y:S01]  /*10e0*/  LOP3.LUT R7, R3, 0x7fffff, RZ, 0xc0, !PT ;  /* 0x007fffff03077812 */ /* 0x000fe200078ec0ff */
[----:B------:R-:W-:Y:S01]  /*10f0*/  FFMA.RP R3, R12, R8, R13 ;  /* 0x000000080c037223 */ /* 0x000fe2000000800d */
[----:B------:R-:W-:Y:S02]  /*1100*/  IADD3 R8, PT, PT, R9, 0x20, RZ ;  /* 0x0000002009087810 */ /* 0x000fe40007ffe0ff */
[----:B------:R-:W-:-:S02]  /*1110*/  LOP3.LUT R7, R7, 0x800000, RZ, 0xfc, !PT ;  /* 0x0080000007077812 */ /* 0x000fc400078efcff */
[----:B------:R-:W-:Y:S02]  /*1120*/  IADD3 R9, PT, PT, -R9, RZ, RZ ;  /* 0x000000ff09097210 */ /* 0x000fe40007ffe1ff */
[----:B------:R-:W-:Y:S02]  /*1130*/  SHF.L.U32 R8, R7, R8, RZ ;  /* 0x0000000807087219 */ /* 0x000fe400000006ff */
[----:B------:R-:W-:Y:S02]  /*1140*/  FSETP.NEU.FTZ.AND P0, PT, R3, R6, PT ;  /* 0x000000060300720b */ /* 0x000fe40003f1d000 */
[----:B------:R-:W-:Y:S02]  /*1150*/  SEL R6, R9, RZ, P2 ;  /* 0x000000ff09067207 */ /* 0x000fe40001000000 */
[----:B------:R-:W-:Y:S02]  /*1160*/  ISETP.NE.AND P1, PT, R8, RZ, P1 ;  /* 0x000000ff0800720c */ /* 0x000fe40000f25270 */
[----:B------:R-:W-:-:S02]  /*1170*/  SHF.R.U32.HI R6, RZ, R6, R7 ;  /* 0x00000006ff067219 */ /* 0x000fc40000011607 */
[----:B------:R-:W-:Y:S02]  /*1180*/  PLOP3.LUT P0, PT, P0, P1, PT, 0xf8, 0x8f ;  /* 0x00000000008f781c */ /* 0x000fe40000703f70 */
[----:B------:R-:W-:Y:S02]  /*1190*/  SHF.R.U32.HI R8, RZ, 0x1, R6 ;  /* 0x00000001ff087819 */ /* 0x000fe40000011606 */
[----:B------:R-:W-:-:S04]  /*11a0*/  SEL R3, RZ, 0x1, !P0 ;  /* 0x00000001ff037807 */ /* 0x000fc80004000000 */
[----:B------:R-:W-:-:S04]  /*11b0*/  LOP3.LUT R3, R3, 0x1, R8, 0xf8, !PT ;  /* 0x0000000103037812 */ /* 0x000fc800078ef808 */
[----:B------:R-:W-:-:S04]  /*11c0*/  LOP3.LUT R3, R3, R6, RZ, 0xc0, !PT ;  /* 0x0000000603037212 */ /* 0x000fc800078ec0ff */
[----:B------:R-:W-:-:S04]  /*11d0*/  IADD3 R3, PT, PT, R8, R3, RZ ;  /* 0x0000000308037210 */ /* 0x000fc80007ffe0ff */
[----:B------:R-:W-:Y:S01]  /*11e0*/  LOP3.LUT R0, R3, R0, RZ, 0xfc, !PT ;  /* 0x0000000003007212 */ /* 0x000fe200078efcff */
[----:B------:R-:W-:Y:S06]  /*11f0*/  BRA `(.L_x_15) ;  /* 0x0000000000107947 */ /* 0x000fec0003800000 */
.L_x_14:
[----:B------:R-:W-:-:S04]  /*1200*/  LOP3.LUT R0, R0, 0x80000000, RZ, 0xc0, !PT ;  /* 0x8000000000007812 */ /* 0x000fc800078ec0ff */
[----:B------:R-:W-:Y:S01]  /*1210*/  LOP3.LUT R0, R0, 0x7f800000, RZ, 0xfc, !PT ;  /* 0x7f80000000007812 */ /* 0x000fe200078efcff */
[----:B------:R-:W-:Y:S06]  /*1220*/  BRA `(.L_x_15) ;  /* 0x0000000000047947 */ /* 0x000fec0003800000 */
.L_x_13:
[----:B------:R-:W-:-:S07]  /*1230*/  LEA R0, R7, R0, 0x17 ;  /* 0x0000000007007211 */ /* 0x000fce00078eb8ff */
.L_x_15:
[----:B------:R-:W-:Y:S05]  /*1240*/  BSYNC.RECONVERGENT B2 ;  /* 0x0000000000027941 */ /* 0x000fea0003800200 */
.L_x_12:
[----:B------:R-:W-:Y:S05]  /*1250*/  BRA `(.L_x_16) ;  /* 0x0000000000207947 */ /* 0x000fea0003800000 */
.L_x_11:
[----:B------:R-:W-:-:S04]  /*1260*/  LOP3.LUT R0, R9, 0x80000000, R8, 0x48, !PT ;  /* 0x8000000009007812 */ /* 0x000fc800078e4808 */
[----:B------:R-:W-:Y:S01]  /*1270*/  LOP3.LUT R0, R0, 0x7f800000, RZ, 0xfc, !PT ;  /* 0x7f80000000007812 */ /* 0x000fe200078efcff */
[----:B------:R-:W-:Y:S06]  /*1280*/  BRA `(.L_x_16) ;  /* 0x0000000000147947 */ /* 0x000fec0003800000 */
.L_x_10:
[----:B------:R-:W-:Y:S01]  /*1290*/  LOP3.LUT R0, R9, 0x80000000, R8, 0x48, !PT ;  /* 0x8000000009007812 */ /* 0x000fe200078e4808 */
[----:B------:R-:W-:Y:S06]  /*12a0*/  BRA `(.L_x_16) ;  /* 0x00000000000c7947 */ /* 0x000fec0003800000 */
.L_x_9:
[----:B------:R-:W0:Y:S01]  /*12b0*/  MUFU.RSQ R0, -QNAN ;  /* 0xffc0000000007908 */ /* 0x000e220000001400 */
[----:B------:R-:W-:Y:S05]  /*12c0*/  BRA `(.L_x_16) ;  /* 0x0000000000047947 */ /* 0x000fea0003800000 */
.L_x_8:
[----:B------:R-:W-:-:S07]  /*12d0*/  FADD.FTZ R0, R0, R3 ;  /* 0x0000000300007221 */ /* 0x000fce0000010000 */
.L_x_16:
[----:B------:R-:W-:Y:S05]  /*12e0*/  BSYNC.RECONVERGENT B1 ;  /* 0x0000000000017941 */ /* 0x000fea0003800200 */
.L_x_6:
[----:B------:R-:W-:-:S04]  /*12f0*/  HFMA2 R3, -RZ, RZ, 0, 0 ;  /* 0x00000000ff037431 */ /* 0x000fc800000001ff */
[----:B0-----:R-:W-:Y:S05]  /*1300*/  RET.REL.NODEC R2 `(_Z22sdpa_with_scale_kernelPfS_S_S_) ;  /* 0xffffffec023c7950 */ /* 0x001fea0003c3ffff */
.L_x_17:
[----:B------:R-:W-:-:S00]  /*1310*/  BRA `(.L_x_17) ;  /* 0xfffffffc00fc7947 */ /* 0x000fc0000383ffff */
[----:B------:R-:W-:-:S00]  /*1320*/  NOP ;  /* 0x0000000000007918 */ /* 0x000fc00000000000 */
        /* <DEDUP_REMOVED lines=13> */
.L_x_18:


//--------------------- .nv.shared.reserved.0     --------------------------
	.section	.nv.shared.reserved.0,"aw",@nobits
	.weak		__nv_reservedSMEM_offset_0_alias
	.size		__nv_reservedSMEM_offset_0_alias, 0, 64
	.other		__nv_reservedSMEM_offset_0_alias,@"STO_CUDA_RESERVED_SHARED STV_DEFAULT"
__nv_reservedSMEM_offset_0_alias:
	.zero		0
	.zero		64


//--------------------- .nv.global                --------------------------
	.section	.nv.global,"aw",@nobits
	.align	4
.nv.global:
	.type		row_sum,@object
	.size		row_sum,(attn - row_sum)
row_sum:
	.zero		32
	.type		attn,@object
	.size		attn,(Q - attn)
attn:
	.zero		256
	.type		Q,@object
	.size		Q,(scaled - Q)
Q:
	.zero		256
	.type		scaled,@object
	.size		scaled,(V - scaled)
scaled:
	.zero		256
	.type		V,@object
	.size		V,(shifted - V)
V:
	.zero		256
	.type		shifted,@object
	.size		shifted,(output - shifted)
shifted:
	.zero		256
	.type		output,@object
	.size		output,(K - output)
output:
	.zero		256
	.type		K,@object
	.size		K,(scores - K)
K:
	.zero		256
	.type		scores,@object
	.size		scores,(exp_scores - scores)
scores:
	.zero		256
	.type		exp_scores,@object
	.size		exp_scores,(.L_7 - exp_scores)
exp_scores:
	.zero		256
.L_7:


//--------------------- .nv.constant0._Z22sdpa_with_scale_kernelPfS_S_S_ --------------------------
	.section	.nv.constant0._Z22sdpa_with_scale_kernelPfS_S_S_,"a",@progbits
	.sectionflags	@""
	.align	4
.nv.constant0._Z22sdpa_with_scale_kernelPfS_S_S_:
	.zero		928


//--------------------- SYMBOLS --------------------------

	.type		.nv.reservedSmem.offset0,@object
	.size		.nv.reservedSmem.offset0,0x4
